//
// Generated by NVIDIA NVVM Compiler
//
// Compiler Build ID: CL-36424714
// Cuda compilation tools, release 13.0, V13.0.88
// Based on NVVM 20.0.0
//

.version 9.0
.target sm_100
.address_size 64

	// .globl	_Z16calculate_outputPfS_S_S_
// _ZZ16calculate_outputPfS_S_S_E10hidden_out has been demoted

.visible .entry _Z16calculate_outputPfS_S_S_(
	.param .u64 .ptr .align 1 _Z16calculate_outputPfS_S_S__param_0,
	.param .u64 .ptr .align 1 _Z16calculate_outputPfS_S_S__param_1,
	.param .u64 .ptr .align 1 _Z16calculate_outputPfS_S_S__param_2,
	.param .u64 .ptr .align 1 _Z16calculate_outputPfS_S_S__param_3
)
{
	.reg .pred 	%p<5>;
	.reg .b32 	%r<10>;
	.reg .b32 	%f<15>;
	.reg .b64 	%rd<11>;
	// demoted variable
	.shared .align 4 .b8 _ZZ16calculate_outputPfS_S_S_E10hidden_out[8];
	ld.param.u64 	%rd2, [_Z16calculate_outputPfS_S_S__param_0];
	ld.param.u64 	%rd3, [_Z16calculate_outputPfS_S_S__param_1];
	ld.param.u64 	%rd4, [_Z16calculate_outputPfS_S_S__param_2];
	ld.param.u64 	%rd5, [_Z16calculate_outputPfS_S_S__param_3];
	cvta.to.global.u64 	%rd1, %rd5;
	mov.u32 	%r1, %tid.x;
	setp.gt.u32 	%p1, %r1, 1;
	@%p1 bra 	$L__BB0_4;
	cvta.to.global.u64 	%rd6, %rd2;
	cvta.to.global.u64 	%rd7, %rd4;
	mul.lo.s32 	%r3, %r1, 3;
	mul.wide.u32 	%rd8, %r3, 4;
	add.s64 	%rd9, %rd6, %rd8;
	ld.global.f32 	%f1, [%rd9];
	ld.global.f32 	%f2, [%rd9+4];
	ld.global.f32 	%f3, [%rd7];
	fma.rn.f32 	%f4, %f2, %f3, %f1;
	ld.global.f32 	%f5, [%rd9+8];
	ld.global.f32 	%f6, [%rd7+4];
	fma.rn.f32 	%f7, %f5, %f6, %f4;
	shl.b32 	%r4, %r1, 2;
	mov.u32 	%r5, _ZZ16calculate_outputPfS_S_S_E10hidden_out;
	add.s32 	%r2, %r5, %r4;
	setp.leu.f32 	%p2, %f7, 0f00000000;
	@%p2 bra 	$L__BB0_3;
	mov.b32 	%r7, 1065353216;
	st.shared.u32 	[%r2], %r7;
	bra.uni 	$L__BB0_4;
$L__BB0_3:
	mov.b32 	%r6, 0;
	st.shared.u32 	[%r2], %r6;
$L__BB0_4:
	bar.sync 	0;
	setp.ne.s32 	%p3, %r1, 0;
	@%p3 bra 	$L__BB0_8;
	cvta.to.global.u64 	%rd10, %rd3;
	ld.global.f32 	%f8, [%rd10];
	ld.global.f32 	%f9, [%rd10+4];
	ld.shared.f32 	%f10, [_ZZ16calculate_outputPfS_S_S_E10hidden_out];
	fma.rn.f32 	%f11, %f9, %f10, %f8;
	ld.global.f32 	%f12, [%rd10+8];
	ld.shared.f32 	%f13, [_ZZ16calculate_outputPfS_S_S_E10hidden_out+4];
	fma.rn.f32 	%f14, %f12, %f13, %f11;
	setp.leu.f32 	%p4, %f14, 0f00000000;
	@%p4 bra 	$L__BB0_7;
	mov.b32 	%r9, 1065353216;
	st.global.u32 	[%rd1], %r9;
	bra.uni 	$L__BB0_8;
$L__BB0_7:
	mov.b32 	%r8, 0;
	st.global.u32 	[%rd1], %r8;
$L__BB0_8:
	ret;

}


// ===== COMPILED SASS (sm_100) =====

	.target	sm_100

	.elftype	@"ET_EXEC"


//--------------------- .note.nv.tkinfo           --------------------------
	.section	.note.nv.tkinfo,"",@"SHT_NOTE"
	.sectionflags	@"SHF_NOTE_NV_TKINFO"
	.tkinfo
        /*0018*/ 	.word	0x00000002
        /*0030*/ 	.string	""
        /*0030*/ 	.string	"ptxas"
        /*0030*/ 	.string	"Cuda compilation tools, release 13.0, V13.0.88"
        /*0030*/ 	.string	"Build cuda_13.0.r13.0/compiler.36424714_0"
        /*0030*/ 	.string	"-arch sm_100 -m 64 "



//--------------------- .note.nv.cuinfo           --------------------------
	.section	.note.nv.cuinfo,"",@"SHT_NOTE"
	.sectionflags	@"SHF_NOTE_NV_CUINFO"
        /*0018*/ 	.short	0x0002
        /*001a*/ 	.short	0x0064
        /*001c*/ 	.short	0x0082
	.zero		2


//--------------------- .nv.info                  --------------------------
	.section	.nv.info,"",@"SHT_CUDA_INFO"
	.align	4


	//----- nvinfo : EIATTR_REGCOUNT
	.align		4
        /*0000*/ 	.byte	0x04, 0x2f
        /*0002*/ 	.short	(.L_1 - .L_0)
	.align		4
.L_0:
        /*0004*/ 	.word	index@(_Z16calculate_outputPfS_S_S_)
        /*0008*/ 	.word	0x0000000d


	//----- nvinfo : EIATTR_FRAME_SIZE
	.align		4
.L_1:
        /*000c*/ 	.byte	0x04, 0x11
        /*000e*/ 	.short	(.L_3 - .L_2)
	.align		4
.L_2:
        /*0010*/ 	.word	index@(_Z16calculate_outputPfS_S_S_)
        /*0014*/ 	.word	0x00000000


	//----- nvinfo : EIATTR_MIN_STACK_SIZE
	.align		4
.L_3:
        /*0018*/ 	.byte	0x04, 0x12
        /*001a*/ 	.short	(.L_5 - .L_4)
	.align		4
.L_4:
        /*001c*/ 	.word	index@(_Z16calculate_outputPfS_S_S_)
        /*0020*/ 	.word	0x00000000
.L_5:


//--------------------- .nv.compat                --------------------------
	.section	.nv.compat,"",@"SHT_CUDA_COMPAT_INFO"
	.align	4
        /*0000*/ 	.byte	0x02, 0x09, 0x00, 0x00, 0x02, 0x02, 0x01, 0x00, 0x02, 0x05, 0x05, 0x00, 0x03, 0x07, 0x01, 0x01
        /*0010*/ 	.byte	0x02, 0x03, 0x00, 0x00, 0x02, 0x06, 0x01, 0x00, 0x04, 0x0b, 0x08, 0x00, 0x09, 0x00, 0x00, 0x00
        /*0020*/ 	.byte	0x00, 0x00, 0x00, 0x00


//--------------------- .nv.info._Z16calculate_outputPfS_S_S_ --------------------------
	.section	.nv.info._Z16calculate_outputPfS_S_S_,"",@"SHT_CUDA_INFO"
	.sectionflags	@""
	.align	4


	//----- nvinfo : EIATTR_CUDA_API_VERSION
	.align		4
        /*0000*/ 	.byte	0x04, 0x37
        /*0002*/ 	.short	(.L_7 - .L_6)
.L_6:
        /*0004*/ 	.word	0x00000082


	//----- nvinfo : EIATTR_KPARAM_INFO
	.align		4
.L_7:
        /*0008*/ 	.byte	0x04, 0x17
        /*000a*/ 	.short	(.L_9 - .L_8)
.L_8:
        /*000c*/ 	.word	0x00000000
        /*0010*/ 	.short	0x0003
        /*0012*/ 	.short	0x0018
        /*0014*/ 	.byte	0x00, 0xf5, 0x21, 0x00


	//----- nvinfo : EIATTR_KPARAM_INFO
	.align		4
.L_9:
        /*0018*/ 	.byte	0x04, 0x17
        /*001a*/ 	.short	(.L_11 - .L_10)
.L_10:
        /*001c*/ 	.word	0x00000000
        /*0020*/ 	.short	0x0002
        /*0022*/ 	.short	0x0010
        /*0024*/ 	.byte	0x00, 0xf5, 0x21, 0x00


	//----- nvinfo : EIATTR_KPARAM_INFO
	.align		4
.L_11:
        /*0028*/ 	.byte	0x04, 0x17
        /*002a*/ 	.short	(.L_13 - .L_12)
.L_12:
        /*002c*/ 	.word	0x00000000
        /*0030*/ 	.short	0x0001
        /*0032*/ 	.short	0x0008
        /*0034*/ 	.byte	0x00, 0xf5, 0x21, 0x00


	//----- nvinfo : EIATTR_KPARAM_INFO
	.align		4
.L_13:
        /*0038*/ 	.byte	0x04, 0x17
        /*003a*/ 	.short	(.L_15 - .L_14)
.L_14:
        /*003c*/ 	.word	0x00000000
        /*0040*/ 	.short	0x0000
        /*0042*/ 	.short	0x0000
        /*0044*/ 	.byte	0x00, 0xf5, 0x21, 0x00


	//----- nvinfo : EIATTR_SPARSE_MMA_MASK
	.align		4
.L_15:
        /*0048*/ 	.byte	0x03, 0x50
        /*004a*/ 	.short	0x0000


	//----- nvinfo : EIATTR_MAXREG_COUNT
	.align		4
        /*004c*/ 	.byte	0x03, 0x1b
        /*004e*/ 	.short	0x00ff


	//----- nvinfo : EIATTR_NUM_BARRIERS
	.align		4
        /*0050*/ 	.byte	0x02, 0x4c
        /*0052*/ 	.byte	0x01
	.zero		1


	//----- nvinfo : EIATTR_MERCURY_ISA_VERSION
	.align		4
        /*0054*/ 	.byte	0x03, 0x5f
        /*0056*/ 	.short	0x0101


	//----- nvinfo : EIATTR_VRC_CTA_INIT_COUNT
	.align		4
        /*0058*/ 	.byte	0x02, 0x4a
	.zero		1
	.zero		1


	//----- nvinfo : EIATTR_EXIT_INSTR_OFFSETS
	.align		4
        /*005c*/ 	.byte	0x04, 0x1c
        /*005e*/ 	.short	(.L_17 - .L_16)


	//   ....[0]....
.L_16:
        /*0060*/ 	.word	0x000001c0


	//   ....[1]....
        /*0064*/ 	.word	0x000002b0


	//   ....[2]....
        /*0068*/ 	.word	0x000002e0


	//----- nvinfo : EIATTR_CRS_STACK_SIZE
	.align		4
.L_17:
        /*006c*/ 	.byte	0x04, 0x1e
        /*006e*/ 	.short	(.L_19 - .L_18)
.L_18:
        /*0070*/ 	.word	0x00000000


	//----- nvinfo : EIATTR_CBANK_PARAM_SIZE
	.align		4
.L_19:
        /*0074*/ 	.byte	0x03, 0x19
        /*0076*/ 	.short	0x0020


	//----- nvinfo : EIATTR_PARAM_CBANK
	.align		4
        /*0078*/ 	.byte	0x04, 0x0a
        /*007a*/ 	.short	(.L_21 - .L_20)
	.align		4
.L_20:
        /*007c*/ 	.word	index@(.nv.constant0._Z16calculate_outputPfS_S_S_)
        /*0080*/ 	.short	0x0380
        /*0082*/ 	.short	0x0020


	//----- nvinfo : EIATTR_SW_WAR
	.align		4
.L_21:
        /*0084*/ 	.byte	0x04, 0x36
        /*0086*/ 	.short	(.L_23 - .L_22)
.L_22:
        /*0088*/ 	.word	0x00000008
.L_23:


//--------------------- .nv.callgraph             --------------------------
	.section	.nv.callgraph,"",@"SHT_CUDA_CALLGRAPH"
	.align	4
	.sectionentsize	8
	.align		4
        /*0000*/ 	.word	0x00000000
	.align		4
        /*0004*/ 	.word	0xffffffff
	.align		4
        /*0008*/ 	.word	0x00000000
	.align		4
        /*000c*/ 	.word	0xfffffffe
	.align		4
        /*0010*/ 	.word	0x00000000
	.align		4
        /*0014*/ 	.word	0xfffffffd
	.align		4
        /*0018*/ 	.word	0x00000000
	.align		4
        /*001c*/ 	.word	0xfffffffc


//--------------------- .text._Z16calculate_outputPfS_S_S_ --------------------------
	.section	.text._Z16calculate_outputPfS_S_S_,"ax",@progbits
	.align	128
        .global         _Z16calculate_outputPfS_S_S_
        .type           _Z16calculate_outputPfS_S_S_,@function
        .size           _Z16calculate_outputPfS_S_S_,(.L_x_3 - _Z16calculate_outputPfS_S_S_)
        .other          _Z16calculate_outputPfS_S_S_,@"STO_CUDA_ENTRY STV_DEFAULT"
_Z16calculate_outputPfS_S_S_:
.text._Z16calculate_outputPfS_S_S_:
[----:B------:R-:W-:Y:S01]  /*0000*/  LDC R1, c[0x0][0x37c] ;  /* 0x0000df00ff017b82 */ /* 0x000fe20000000800 */
[----:B------:R-:W0:Y:S01]  /*0010*/  S2R R10, SR_TID.X ;  /* 0x00000000000a7919 */ /* 0x000e220000002100 */
[----:B------:R-:W1:Y:S01]  /*0020*/  LDCU.64 UR6, c[0x0][0x358] ;  /* 0x00006b00ff0677ac */ /* 0x000e620008000a00 */
[----:B------:R-:W-:Y:S01]  /*0030*/  BSSY.RECONVERGENT B0, `(.L_x_0) ;  /* 0x0000017000007945 */ /* 0x000fe20003800200 */
[C---:B0-----:R-:W-:Y:S02]  /*0040*/  ISETP.GT.U32.AND P1, PT, R10.reuse, 0x1, PT ;  /* 0x000000010a00780c */ /* 0x041fe40003f24070 */
[----:B------:R-:W-:-:S11]  /*0050*/  ISETP.NE.AND P0, PT, R10, RZ, PT ;  /* 0x000000ff0a00720c */ /* 0x000fd60003f05270 */
[----:B-1----:R-:W-:Y:S05]  /*0060*/  @P1 BRA `(.L_x_1) ;  /* 0x00000000004c1947 */ /* 0x002fea0003800000 */
[----:B------:R-:W0:Y:S01]  /*0070*/  LDC.64 R2, c[0x0][0x380] ;  /* 0x0000e000ff027b82 */ /* 0x000e220000000a00 */
[----:B------:R-:W-:-:S07]  /*0080*/  IMAD R7, R10, 0x3, RZ ;  /* 0x000000030a077824 */ /* 0x000fce00078e02ff */
[----:B------:R-:W1:Y:S01]  /*0090*/  LDC.64 R4, c[0x0][0x390] ;  /* 0x0000e400ff047b82 */ /* 0x000e620000000a00 */
[----:B0-----:R-:W-:-:S05]  /*00a0*/  IMAD.WIDE.U32 R2, R7, 0x4, R2 ;  /* 0x0000000407027825 */ /* 0x001fca00078e0002 */
[----:B------:R-:W2:Y:S04]  /*00b0*/  LDG.E R0, desc[UR6][R2.64] ;  /* 0x0000000602007981 */ /* 0x000ea8000c1e1900 */
[----:B-1----:R-:W2:Y:S04]  /*00c0*/  LDG.E R6, desc[UR6][R4.64] ;  /* 0x0000000604067981 */ /* 0x002ea8000c1e1900 */
[----:B------:R-:W2:Y:S04]  /*00d0*/  LDG.E R7, desc[UR6][R2.64+0x4] ;  /* 0x0000040602077981 */ /* 0x000ea8000c1e1900 */
[----:B------:R-:W3:Y:S04]  /*00e0*/  LDG.E R9, desc[UR6][R2.64+0x8] ;  /* 0x0000080602097981 */ /* 0x000ee8000c1e1900 */
[----:B------:R-:W3:Y:S01]  /*00f0*/  LDG.E R8, desc[UR6][R4.64+0x4] ;  /* 0x0000040604087981 */ /* 0x000ee2000c1e1900 */
[----:B------:R-:W0:Y:S01]  /*0100*/  S2UR UR5, SR_CgaCtaId ;  /* 0x00000000000579c3 */ /* 0x000e220000008800 */
[----:B------:R-:W-:-:S02]  /*0110*/  UMOV UR4, 0x400 ;  /* 0x0000040000047882 */ /* 0x000fc40000000000 */
[----:B0-----:R-:W-:Y:S01]  /*0120*/  ULEA UR4, UR5, UR4, 0x18 ;  /* 0x0000000405047291 */ /* 0x001fe2000f8ec0ff */
[----:B--2---:R-:W-:-:S04]  /*0130*/  FFMA R0, R7, R6, R0 ;  /* 0x0000000607007223 */ /* 0x004fc80000000000 */
[----:B---3--:R-:W-:-:S05]  /*0140*/  FFMA R0, R9, R8, R0 ;  /* 0x0000000809007223 */ /* 0x008fca0000000000 */
[----:B------:R-:W-:Y:S02]  /*0150*/  FSETP.GT.AND P1, PT, R0, RZ, PT ;  /* 0x000000ff0000720b */ /* 0x000fe40003f24000 */
[----:B------:R-:W-:-:S11]  /*0160*/  LEA R0, R10, UR4, 0x2 ;  /* 0x000000040a007c11 */ /* 0x000fd6000f8e10ff */
[----:B------:R-:W-:-:S05]  /*0170*/  @P1 MOV R7, 0x3f800000 ;  /* 0x3f80000000071802 */ /* 0x000fca0000000f00 */
[----:B------:R0:W-:Y:S04]  /*0180*/  @P1 STS [R0], R7 ;  /* 0x0000000700001388 */ /* 0x0001e80000000800 */
[----:B------:R0:W-:Y:S02]  /*0190*/  @!P1 STS [R0], RZ ;  /* 0x000000ff00009388 */ /* 0x0001e40000000800 */
.L_x_1:
[----:B------:R-:W-:Y:S05]  /*01a0*/  BSYNC.RECONVERGENT B0 ;  /* 0x0000000000007941 */ /* 0x000fea0003800200 */
.L_x_0:
[----:B------:R-:W-:Y:S06]  /*01b0*/  BAR.SYNC.DEFER_BLOCKING 0x0 ;  /* 0x0000000000007b1d */ /* 0x000fec0000010000 */
[----:B------:R-:W-:Y:S05]  /*01c0*/  @P0 EXIT ;  /* 0x000000000000094d */ /* 0x000fea0003800000 */
[----:B------:R-:W1:Y:S02]  /*01d0*/  LDC.64 R2, c[0x0][0x388] ;  /* 0x0000e200ff027b82 */ /* 0x000e640000000a00 */
[----:B-1----:R-:W2:Y:S04]  /*01e0*/  LDG.E R5, desc[UR6][R2.64] ;  /* 0x0000000602057981 */ /* 0x002ea8000c1e1900 */
[----:B0-----:R-:W2:Y:S04]  /*01f0*/  LDG.E R0, desc[UR6][R2.64+0x4] ;  /* 0x0000040602007981 */ /* 0x001ea8000c1e1900 */
[----:B------:R-:W3:Y:S01]  /*0200*/  LDG.E R9, desc[UR6][R2.64+0x8] ;  /* 0x0000080602097981 */ /* 0x000ee2000c1e1900 */
[----:B------:R-:W0:Y:S01]  /*0210*/  S2UR UR5, SR_CgaCtaId ;  /* 0x00000000000579c3 */ /* 0x000e220000008800 */
[----:B------:R-:W-:-:S02]  /*0220*/  UMOV UR4, 0x400 ;  /* 0x0000040000047882 */ /* 0x000fc40000000000 */
[----:B0-----:R-:W-:-:S09]  /*0230*/  ULEA UR4, UR5, UR4, 0x18 ;  /* 0x0000000405047291 */ /* 0x001fd2000f8ec0ff */
[----:B------:R-:W2:Y:S02]  /*0240*/  LDS.64 R6, [UR4] ;  /* 0x00000004ff067984 */ /* 0x000ea40008000a00 */
[----:B--2---:R-:W-:-:S04]  /*0250*/  FFMA R0, R0, R6, R5 ;  /* 0x0000000600007223 */ /* 0x004fc80000000005 */
[----:B---3--:R-:W-:-:S05]  /*0260*/  FFMA R0, R9, R7, R0 ;  /* 0x0000000709007223 */ /* 0x008fca0000000000 */
[----:B------:R-:W-:-:S13]  /*0270*/  FSETP.GT.AND P0, PT, R0, RZ, PT ;  /* 0x000000ff0000720b */ /* 0x000fda0003f04000 */
[----:B------:R-:W0:Y:S01]  /*0280*/  @P0 LDC.64 R4, c[0x0][0x398] ;  /* 0x0000e600ff040b82 */ /* 0x000e220000000a00 */
[----:B------:R-:W-:-:S05]  /*0290*/  @P0 MOV R7, 0x3f800000 ;  /* 0x3f80000000070802 */ /* 0x000fca0000000f00 */
[----:B0-----:R0:W-:Y:S01]  /*02a0*/  @P0 STG.E desc[UR6][R4.64], R7 ;  /* 0x0000000704000986 */ /* 0x0011e2000c101906 */
[----:B------:R-:W-:Y:S05]  /*02b0*/  @P0 EXIT ;  /* 0x000000000000094d */ /* 0x000fea0003800000 */
[----:B------:R-:W1:Y:S02]  /*02c0*/  LDC.64 R2, c[0x0][0x398] ;  /* 0x0000e600ff027b82 */ /* 0x000e640000000a00 */
[----:B-1----:R-:W-:Y:S01]  /*02d0*/  STG.E desc[UR6][R2.64], RZ ;  /* 0x000000ff02007986 */ /* 0x002fe2000c101906 */
[----:B------:R-:W-:Y:S05]  /*02e0*/  EXIT ;  /* 0x000000000000794d */ /* 0x000fea0003800000 */
.L_x_2:
[----:B------:R-:W-:-:S00]  /*02f0*/  BRA `(.L_x_2) ;  /* 0xfffffffc00fc7947 */ /* 0x000fc0000383ffff */
[----:B------:R-:W-:-:S00]  /*0300*/  NOP ;  /* 0x0000000000007918 */ /* 0x000fc00000000000 */
[----:B------:R-:W-:-:S00]  /*0310*/  NOP ;  /* 0x0000000000007918 */ /* 0x000fc00000000000 */
[----:B------:R-:W-:-:S00]  /*0320*/  NOP ;  /* 0x0000000000007918 */ /* 0x000fc00000000000 */
[----:B------:R-:W-:-:S00]  /*0330*/  NOP ;  /* 0x0000000000007918 */ /* 0x000fc00000000000 */
[----:B------:R-:W-:-:S00]  /*0340*/  NOP ;  /* 0x0000000000007918 */ /* 0x000fc00000000000 */
[----:B------:R-:W-:-:S00]  /*0350*/  NOP ;  /* 0x0000000000007918 */ /* 0x000fc00000000000 */
[----:B------:R-:W-:-:S00]  /*0360*/  NOP ;  /* 0x0000000000007918 */ /* 0x000fc00000000000 */
[----:B------:R-:W-:-:S00]  /*0370*/  NOP ;  /* 0x0000000000007918 */ /* 0x000fc00000000000 */
.L_x_3:


//--------------------- .nv.shared._Z16calculate_outputPfS_S_S_ --------------------------
	.section	.nv.shared._Z16calculate_outputPfS_S_S_,"aw",@nobits
	.sectionflags	@""
	.align	4
.nv.shared._Z16calculate_outputPfS_S_S_:
	.zero		1032


//--------------------- .nv.shared.reserved.0     --------------------------
	.section	.nv.shared.reserved.0,"aw",@nobits
	.weak		__nv_reservedSMEM_offset_0_alias
	.size		__nv_reservedSMEM_offset_0_alias, 0, 64
	.other		__nv_reservedSMEM_offset_0_alias,@"STO_CUDA_RESERVED_SHARED STV_DEFAULT"
__nv_reservedSMEM_offset_0_alias:
	.zero		0
	.zero		64


//--------------------- .nv.constant0._Z16calculate_outputPfS_S_S_ --------------------------
	.section	.nv.constant0._Z16calculate_outputPfS_S_S_,"a",@progbits
	.sectionflags	@""
	.align	4
.nv.constant0._Z16calculate_outputPfS_S_S_:
	.zero		928


//--------------------- SYMBOLS --------------------------

	.type		.nv.reservedSmem.offset0,@object
	.size		.nv.reservedSmem.offset0,0x4
	.type		.nv.reservedSmem.cap,@object
	.size		.nv.reservedSmem.cap,0x4
